	.headerflags	@"EF_CUDA_TEXMODE_UNIFIED EF_CUDA_64BIT_ADDRESS EF_CUDA_ACCELERATORS EF_CUDA_SM90 EF_CUDA_VIRTUAL_SM(EF_CUDA_SM90)"
	.elftype	@"ET_EXEC"


//--------------------- .nv.info                  --------------------------
	.section	.nv.info,"",@"SHT_CUDA_INFO"
	.align	4


	//----- nvinfo : EIATTR_REGCOUNT
	.align		4
        /*0000*/ 	.byte	0x04, 0x2f
        /*0002*/ 	.short	(.L_3 - .L_2)
	.align		4
.L_2:
        /*0004*/ 	.word	index@(triton_poi_fused__native_batch_norm_legit_no_training_add_2)
        /*0008*/ 	.word	0x0000001a


	//----- nvinfo : EIATTR_MIN_STACK_SIZE
	.align		4
.L_3:
        /*000c*/ 	.byte	0x04, 0x12
        /*000e*/ 	.short	(.L_5 - .L_4)
	.align		4
.L_4:
        /*0010*/ 	.word	index@(triton_poi_fused__native_batch_norm_legit_no_training_add_2)
        /*0014*/ 	.word	0x00000000


	//----- nvinfo : EIATTR_FRAME_SIZE
	.align		4
.L_5:
        /*0018*/ 	.byte	0x04, 0x11
        /*001a*/ 	.short	(.L_7 - .L_6)
	.align		4
.L_6:
        /*001c*/ 	.word	index@(triton_poi_fused__native_batch_norm_legit_no_training_add_2)
        /*0020*/ 	.word	0x00000000


	//----- nvinfo : EIATTR_MIN_STACK_SIZE
	.align		4
.L_7:
        /*0024*/ 	.byte	0x04, 0x12
        /*0026*/ 	.short	(.L_9 - .L_8)
	.align		4
.L_8:
        /*0028*/ 	.word	index@(triton_poi_fused__native_batch_norm_legit_no_training_add_2)
        /*002c*/ 	.word	0x00000000
.L_9:


//--------------------- .nv.info.triton_poi_fused__native_batch_norm_legit_no_training_add_2 --------------------------
	.section	.nv.info.triton_poi_fused__native_batch_norm_legit_no_training_add_2,"",@"SHT_CUDA_INFO"
	.sectionflags	@""
	.align	4


	//----- nvinfo : EIATTR_CUDA_API_VERSION
	.align		4
        /*0000*/ 	.byte	0x04, 0x37
        /*0002*/ 	.short	(.L_11 - .L_10)
.L_10:
        /*0004*/ 	.word	0x0000007c


	//----- nvinfo : EIATTR_KPARAM_INFO
	.align		4
.L_11:
        /*0008*/ 	.byte	0x04, 0x17
        /*000a*/ 	.short	(.L_13 - .L_12)
.L_12:
        /*000c*/ 	.word	0x00000000
        /*0010*/ 	.short	0x0007
        /*0012*/ 	.short	0x0038
        /*0014*/ 	.byte	0x00, 0xf0, 0x11, 0x00


	//----- nvinfo : EIATTR_KPARAM_INFO
	.align		4
.L_13:
        /*0018*/ 	.byte	0x04, 0x17
        /*001a*/ 	.short	(.L_15 - .L_14)
.L_14:
        /*001c*/ 	.word	0x00000000
        /*0020*/ 	.short	0x0006
        /*0022*/ 	.short	0x0030
        /*0024*/ 	.byte	0x00, 0xf4, 0x21, 0x00


	//----- nvinfo : EIATTR_KPARAM_INFO
	.align		4
.L_15:
        /*0028*/ 	.byte	0x04, 0x17
        /*002a*/ 	.short	(.L_17 - .L_16)
.L_16:
        /*002c*/ 	.word	0x00000000
        /*0030*/ 	.short	0x0005
        /*0032*/ 	.short	0x0028
        /*0034*/ 	.byte	0x00, 0xf4, 0x21, 0x00


	//----- nvinfo : EIATTR_KPARAM_INFO
	.align		4
.L_17:
        /*0038*/ 	.byte	0x04, 0x17
        /*003a*/ 	.short	(.L_19 - .L_18)
.L_18:
        /*003c*/ 	.word	0x00000000
        /*0040*/ 	.short	0x0004
        /*0042*/ 	.short	0x0020
        /*0044*/ 	.byte	0x00, 0xf4, 0x21, 0x00


	//----- nvinfo : EIATTR_KPARAM_INFO
	.align		4
.L_19:
        /*0048*/ 	.byte	0x04, 0x17
        /*004a*/ 	.short	(.L_21 - .L_20)
.L_20:
        /*004c*/ 	.word	0x00000000
        /*0050*/ 	.short	0x0003
        /*0052*/ 	.short	0x0018
        /*0054*/ 	.byte	0x00, 0xf4, 0x21, 0x00


	//----- nvinfo : EIATTR_KPARAM_INFO
	.align		4
.L_21:
        /*0058*/ 	.byte	0x04, 0x17
        /*005a*/ 	.short	(.L_23 - .L_22)
.L_22:
        /*005c*/ 	.word	0x00000000
        /*0060*/ 	.short	0x0002
        /*0062*/ 	.short	0x0010
        /*0064*/ 	.byte	0x00, 0xf4, 0x21, 0x00


	//----- nvinfo : EIATTR_KPARAM_INFO
	.align		4
.L_23:
        /*0068*/ 	.byte	0x04, 0x17
        /*006a*/ 	.short	(.L_25 - .L_24)
.L_24:
        /*006c*/ 	.word	0x00000000
        /*0070*/ 	.short	0x0001
        /*0072*/ 	.short	0x0008
        /*0074*/ 	.byte	0x00, 0xf4, 0x21, 0x00


	//----- nvinfo : EIATTR_KPARAM_INFO
	.align		4
.L_25:
        /*0078*/ 	.byte	0x04, 0x17
        /*007a*/ 	.short	(.L_27 - .L_26)
.L_26:
        /*007c*/ 	.word	0x00000000
        /*0080*/ 	.short	0x0000
        /*0082*/ 	.short	0x0000
        /*0084*/ 	.byte	0x00, 0xf4, 0x21, 0x00


	//----- nvinfo : EIATTR_SPARSE_MMA_MASK
	.align		4
.L_27:
        /*0088*/ 	.byte	0x03, 0x50
        /*008a*/ 	.short	0x0000


	//----- nvinfo : EIATTR_MAXREG_COUNT
	.align		4
        /*008c*/ 	.byte	0x03, 0x1b
        /*008e*/ 	.short	0x00ff


	//----- nvinfo : EIATTR_EXIT_INSTR_OFFSETS
	.align		4
        /*0090*/ 	.byte	0x04, 0x1c
        /*0092*/ 	.short	(.L_29 - .L_28)


	//   ....[0]....
.L_28:
        /*0094*/ 	.word	0x000004b0


	//   ....[1]....
        /*0098*/ 	.word	0x000004d0


	//----- nvinfo : EIATTR_REQNTID
	.align		4
.L_29:
        /*009c*/ 	.byte	0x04, 0x10
        /*009e*/ 	.short	(.L_31 - .L_30)
.L_30:
        /*00a0*/ 	.word	0x00000080
        /*00a4*/ 	.word	0x00000001
        /*00a8*/ 	.word	0x00000001


	//----- nvinfo : EIATTR_CBANK_PARAM_SIZE
	.align		4
.L_31:
        /*00ac*/ 	.byte	0x03, 0x19
        /*00ae*/ 	.short	0x003c


	//----- nvinfo : EIATTR_PARAM_CBANK
	.align		4
        /*00b0*/ 	.byte	0x04, 0x0a
        /*00b2*/ 	.short	(.L_33 - .L_32)
	.align		4
.L_32:
        /*00b4*/ 	.word	index@(.nv.constant0.triton_poi_fused__native_batch_norm_legit_no_training_add_2)
        /*00b8*/ 	.short	0x0210
        /*00ba*/ 	.short	0x003c


	//----- nvinfo : EIATTR_SW_WAR
	.align		4
.L_33:
        /*00bc*/ 	.byte	0x04, 0x36
        /*00be*/ 	.short	(.L_35 - .L_34)
.L_34:
        /*00c0*/ 	.word	0x00000008
.L_35:


//--------------------- .nv.callgraph             --------------------------
	.section	.nv.callgraph,"",@"SHT_CUDA_CALLGRAPH"
	.align	4
	.sectionentsize	8
	.align		4
        /*0000*/ 	.word	0x00000000
	.align		4
        /*0004*/ 	.word	0xffffffff
	.align		4
        /*0008*/ 	.word	0x00000000
	.align		4
        /*000c*/ 	.word	0xfffffffe
	.align		4
        /*0010*/ 	.word	0x00000000
	.align		4
        /*0014*/ 	.word	0xfffffffd
	.align		4
        /*0018*/ 	.word	0x00000000
	.align		4
        /*001c*/ 	.word	0xfffffffc


//--------------------- .nv.constant4             --------------------------
	.section	.nv.constant4,"a",@progbits
	.align	8
	.align		8
.nv.constant4:
        /*0000*/ 	.dword	_$_str
	.align		8
        /*0008*/ 	.dword	_$_str_$_2


//--------------------- .text.triton_poi_fused__native_batch_norm_legit_no_training_add_2 --------------------------
	.section	.text.triton_poi_fused__native_batch_norm_legit_no_training_add_2,"ax",@progbits
	.align	128
        .global         triton_poi_fused__native_batch_norm_legit_no_training_add_2
        .type           triton_poi_fused__native_batch_norm_legit_no_training_add_2,@function
        .size           triton_poi_fused__native_batch_norm_legit_no_training_add_2,(.L_x_1 - triton_poi_fused__native_batch_norm_legit_no_training_add_2)
        .other          triton_poi_fused__native_batch_norm_legit_no_training_add_2,@"STO_CUDA_ENTRY STV_DEFAULT"
triton_poi_fused__native_batch_norm_legit_no_training_add_2:
.text.triton_poi_fused__native_batch_norm_legit_no_training_add_2:
[----:B------:R-:W0:Y:S01]  /*0000*/  LDC R1, c[0x0][0x28] ;  /* 0x00000a00ff017b82 */ /* 0x000e220000000800 */
[----:B------:R-:W1:Y:S07]  /*0010*/  S2R R0, SR_TID.X ;  /* 0x0000000000007919 */ /* 0x000e6e0000002100 */
[----:B------:R-:W2:Y:S01]  /*0020*/  LDC.64 R12, c[0x0][0x220] ;  /* 0x00008800ff0c7b82 */ /* 0x000ea20000000a00 */
[----:B------:R-:W-:Y:S01]  /*0030*/  CS2R R16, SRZ ;  /* 0x0000000000107805 */ /* 0x000fe2000001ff00 */
[----:B------:R-:W-:Y:S01]  /*0040*/  ULDC.64 UR4, c[0x0][0x208] ;  /* 0x0000820000047ab9 */ /* 0x000fe20000000a00 */
[----:B------:R-:W3:Y:S05]  /*0050*/  S2R R7, SR_CTAID.X ;  /* 0x0000000000077919 */ /* 0x000eea0000002500 */
[----:B------:R-:W4:Y:S08]  /*0060*/  LDC.64 R8, c[0x0][0x210] ;  /* 0x00008400ff087b82 */ /* 0x000f300000000a00 */
[----:B------:R-:W5:Y:S08]  /*0070*/  LDC.64 R22, c[0x0][0x218] ;  /* 0x00008600ff167b82 */ /* 0x000f700000000a00 */
[----:B------:R-:W4:Y:S01]  /*0080*/  LDC.64 R18, c[0x0][0x228] ;  /* 0x00008a00ff127b82 */ /* 0x000f220000000a00 */
[----:B-1----:R-:W-:-:S07]  /*0090*/  SHF.L.U32 R0, R0, 0x1, RZ ;  /* 0x0000000100007819 */ /* 0x002fce00000006ff */
[----:B------:R-:W1:Y:S01]  /*00a0*/  LDC.64 R10, c[0x0][0x230] ;  /* 0x00008c00ff0a7b82 */ /* 0x000e620000000a00 */
[----:B---3--:R-:W-:Y:S02]  /*00b0*/  SHF.R.S32.HI R2, RZ, 0x17, R7 ;  /* 0x00000017ff027819 */ /* 0x008fe40000011407 */
[----:B------:R-:W-:Y:S02]  /*00c0*/  LOP3.LUT R0, R0, 0xfe, RZ, 0xc0, !PT ;  /* 0x000000fe00007812 */ /* 0x000fe400078ec0ff */
[----:B------:R-:W-:Y:S02]  /*00d0*/  SGXT R2, R2, 0x1 ;  /* 0x000000010202781a */ /* 0x000fe40000000200 */
[----:B------:R-:W-:-:S04]  /*00e0*/  LEA R7, R7, R0, 0x8 ;  /* 0x0000000007077211 */ /* 0x000fc800078e40ff */
[----:B------:R-:W-:Y:S02]  /*00f0*/  LEA.HI R2, R2, R7, RZ, 0x4 ;  /* 0x0000000702027211 */ /* 0x000fe400078f20ff */
[----:B------:R-:W-:Y:S02]  /*0100*/  ISETP.GE.AND P4, PT, R7, 0x100, PT ;  /* 0x000001000700780c */ /* 0x000fe40003f86270 */
[----:B------:R-:W-:-:S04]  /*0110*/  SHF.R.S32.HI R2, RZ, 0x4, R2 ;  /* 0x00000004ff027819 */ /* 0x000fc80000011402 */
[----:B------:R-:W-:-:S04]  /*0120*/  LEA.HI R0, R2, R2, RZ, 0x2 ;  /* 0x0000000202007211 */ /* 0x000fc800078f10ff */
[----:B------:R-:W-:Y:S01]  /*0130*/  LOP3.LUT R21, R0, 0xfffffffc, RZ, 0xc0, !PT ;  /* 0xfffffffc00157812 */ /* 0x000fe200078ec0ff */
[----:B------:R-:W-:-:S03]  /*0140*/  HFMA2.MMA R0, -RZ, RZ, 0, 0 ;  /* 0x00000000ff007435 */ /* 0x000fc600000001ff */
[----:B------:R-:W-:Y:S02]  /*0150*/  IADD3 R21, R2, -R21, RZ ;  /* 0x8000001502157210 */ /* 0x000fe40007ffe0ff */
[----:B------:R-:W3:Y:S03]  /*0160*/  LDC.64 R2, c[0x0][0x238] ;  /* 0x00008e00ff027b82 */ /* 0x000ee60000000a00 */
[----:B--2---:R-:W-:-:S05]  /*0170*/  IMAD.WIDE R12, R21, 0x4, R12 ;  /* 0x00000004150c7825 */ /* 0x004fca00078e020c */
[----:B------:R-:W2:Y:S04]  /*0180*/  @!P4 LDG.E.EL R0, desc[UR4][R12.64] ;  /* 0x000000040c00c981 */ /* 0x000ea8000c2e1900 */
[----:B------:R5:W2:Y:S01]  /*0190*/  @!P4 LDG.E.EL R16, desc[UR4][R12.64] ;  /* 0x000000040c10c981 */ /* 0x000aa2000c2e1900 */
[----:B------:R-:W-:Y:S02]  /*01a0*/  CS2R R14, SRZ ;  /* 0x00000000000e7805 */ /* 0x000fe4000001ff00 */
[----:B------:R-:W-:Y:S02]  /*01b0*/  MOV R6, RZ ;  /* 0x000000ff00067202 */ /* 0x000fe40000000f00 */
[----:B------:R-:W-:Y:S01]  /*01c0*/  CS2R R4, SRZ ;  /* 0x0000000000047805 */ /* 0x000fe2000001ff00 */
[----:B----4-:R-:W-:-:S05]  /*01d0*/  IMAD.WIDE R8, R7, 0x4, R8 ;  /* 0x0000000407087825 */ /* 0x010fca00078e0208 */
[----:B------:R-:W4:Y:S01]  /*01e0*/  @!P4 LDG.E.64 R4, desc[UR4][R8.64] ;  /* 0x000000040804c981 */ /* 0x000f22000c1e1b00 */
[----:B-----5:R-:W-:-:S04]  /*01f0*/  IMAD.WIDE R12, R21, 0x4, R22 ;  /* 0x00000004150c7825 */ /* 0x020fc800078e0216 */
[----:B0-----:R-:W-:Y:S01]  /*0200*/  IMAD.WIDE R22, R21, 0x4, R18 ;  /* 0x0000000415167825 */ /* 0x001fe200078e0212 */
[----:B------:R-:W4:Y:S01]  /*0210*/  @!P4 LDG.E.EL R15, desc[UR4][R12.64] ;  /* 0x000000040c0fc981 */ /* 0x000f22000c2e1900 */
[----:B------:R-:W-:-:S03]  /*0220*/  CS2R R18, SRZ ;  /* 0x0000000000127805 */ /* 0x000fc6000001ff00 */
[----:B------:R-:W5:Y:S01]  /*0230*/  @!P4 LDG.E.EL R6, desc[UR4][R12.64] ;  /* 0x000000040c06c981 */ /* 0x000f62000c2e1900 */
[----:B-1----:R-:W-:Y:S01]  /*0240*/  IMAD.WIDE R20, R21, 0x4, R10 ;  /* 0x0000000415147825 */ /* 0x002fe200078e020a */
[----:B------:R-:W-:Y:S02]  /*0250*/  CS2R R10, SRZ ;  /* 0x00000000000a7805 */ /* 0x000fe4000001ff00 */
[----:B------:R-:W4:Y:S01]  /*0260*/  @!P4 LDG.E.EL R14, desc[UR4][R22.64] ;  /* 0x00000004160ec981 */ /* 0x000f22000c2e1900 */
[----:B---3--:R-:W-:-:S03]  /*0270*/  IMAD.WIDE R2, R7, 0x4, R2 ;  /* 0x0000000407027825 */ /* 0x008fc600078e0202 */
[----:B------:R-:W3:Y:S04]  /*0280*/  @!P4 LDG.E.EL R17, desc[UR4][R22.64] ;  /* 0x000000041611c981 */ /* 0x000ee8000c2e1900 */
[----:B------:R-:W3:Y:S04]  /*0290*/  @!P4 LDG.E.EL R19, desc[UR4][R20.64] ;  /* 0x000000041413c981 */ /* 0x000ee8000c2e1900 */
[----:B------:R-:W3:Y:S04]  /*02a0*/  @!P4 LDG.E.EL R18, desc[UR4][R20.64] ;  /* 0x000000041412c981 */ /* 0x000ee8000c2e1900 */
[----:B------:R0:W3:Y:S02]  /*02b0*/  @!P4 LDG.E.64 R10, desc[UR4][R2.64] ;  /* 0x00000004020ac981 */ /* 0x0000e4000c1e1b00 */
[----:B0-----:R-:W0:Y:S02]  /*02c0*/  LDC.64 R2, c[0x0][0x240] ;  /* 0x00009000ff027b82 */ /* 0x001e240000000a00 */
[----:B0-----:R-:W-:-:S04]  /*02d0*/  IMAD.WIDE R2, R7, 0x4, R2 ;  /* 0x0000000407027825 */ /* 0x001fc800078e0202 */
[----:B--2---:R-:W-:Y:S01]  /*02e0*/  FADD R0, R0, 9.9999997473787516356e-06 ;  /* 0x3727c5ac00007421 */ /* 0x004fe20000000000 */
[----:B------:R-:W-:-:S03]  /*02f0*/  FADD R16, R16, 9.9999997473787516356e-06 ;  /* 0x3727c5ac10107421 */ /* 0x000fc60000000000 */
[----:B------:R-:W0:Y:S08]  /*0300*/  MUFU.SQRT R8, R0 ;  /* 0x0000000000087308 */ /* 0x000e300000002000 */
[----:B------:R-:W1:Y:S01]  /*0310*/  MUFU.SQRT R9, R16 ;  /* 0x0000001000097308 */ /* 0x000e620000002000 */
[C---:B0-----:R-:W-:Y:S02]  /*0320*/  FSETP.GT.AND P0, PT, R8.reuse, 8.50705917302346158658e+37, PT ;  /* 0x7e8000000800780b */ /* 0x041fe40003f04000 */
[----:B------:R-:W-:-:S02]  /*0330*/  FSETP.GEU.AND P2, PT, R8, 1.175494350822287508e-38, PT ;  /* 0x008000000800780b */ /* 0x000fc40003f4e000 */
[C---:B-1----:R-:W-:Y:S02]  /*0340*/  FSETP.GT.AND P1, PT, R9.reuse, 8.50705917302346158658e+37, PT ;  /* 0x7e8000000900780b */ /* 0x042fe40003f24000 */
[----:B------:R-:W-:-:S07]  /*0350*/  FSETP.GEU.AND P3, PT, R9, 1.175494350822287508e-38, PT ;  /* 0x008000000900780b */ /* 0x000fce0003f6e000 */
[----:B------:R-:W-:Y:S01]  /*0360*/  @P0 FMUL R8, R8, 0.25 ;  /* 0x3e80000008080820 */ /* 0x000fe20000400000 */
[----:B------:R-:W-:-:S03]  /*0370*/  HFMA2.MMA R0, -RZ, RZ, 1.625, 0 ;  /* 0x3e800000ff007435 */ /* 0x000fc600000001ff */
[----:B------:R-:W-:Y:S01]  /*0380*/  @!P2 FMUL R8, R8, 16777216 ;  /* 0x4b8000000808a820 */ /* 0x000fe20000400000 */
[----:B------:R-:W-:-:S04]  /*0390*/  @P1 FMUL R9, R9, 0.25 ;  /* 0x3e80000009091820 */ /* 0x000fc80000400000 */
[----:B------:R-:W-:Y:S01]  /*03a0*/  @!P3 FMUL R9, R9, 16777216 ;  /* 0x4b8000000909b820 */ /* 0x000fe20000400000 */
[----:B------:R-:W0:Y:S01]  /*03b0*/  MUFU.RCP R8, R8 ;  /* 0x0000000800087308 */ /* 0x000e220000001000 */
[----:B------:R-:W-:-:S07]  /*03c0*/  FSEL R13, R0, 1, P0 ;  /* 0x3f800000000d7808 */ /* 0x000fce0000000000 */
[----:B------:R-:W1:Y:S01]  /*03d0*/  MUFU.RCP R9, R9 ;  /* 0x0000000900097308 */ /* 0x000e620000001000 */
[----:B------:R-:W-:Y:S01]  /*03e0*/  FSEL R0, R0, 1, P1 ;  /* 0x3f80000000007808 */ /* 0x000fe20000800000 */
[----:B------:R-:W-:-:S04]  /*03f0*/  @!P2 FMUL R13, R13, 16777216 ;  /* 0x4b8000000d0da820 */ /* 0x000fc80000400000 */
[----:B------:R-:W-:Y:S01]  /*0400*/  @!P3 FMUL R0, R0, 16777216 ;  /* 0x4b8000000000b820 */ /* 0x000fe20000400000 */
[----:B----4-:R-:W-:Y:S01]  /*0410*/  FADD R4, -R15, R4 ;  /* 0x000000040f047221 */ /* 0x010fe20000000100 */
[----:B-----5:R-:W-:Y:S01]  /*0420*/  FADD R5, -R6, R5 ;  /* 0x0000000506057221 */ /* 0x020fe20000000100 */
[----:B0-----:R-:W-:Y:S01]  /*0430*/  FMUL R13, R8, R13 ;  /* 0x0000000d080d7220 */ /* 0x001fe20000400000 */
[----:B-1----:R-:W-:-:S03]  /*0440*/  FMUL R0, R9, R0 ;  /* 0x0000000009007220 */ /* 0x002fc60000400000 */
[----:B------:R-:W-:Y:S01]  /*0450*/  FMUL R4, R4, R13 ;  /* 0x0000000d04047220 */ /* 0x000fe20000400000 */
[----:B------:R-:W-:-:S03]  /*0460*/  FMUL R5, R5, R0 ;  /* 0x0000000005057220 */ /* 0x000fc60000400000 */
[----:B---3--:R-:W-:Y:S01]  /*0470*/  FFMA R19, R4, R14, R19 ;  /* 0x0000000e04137223 */ /* 0x008fe20000000013 */
[----:B------:R-:W-:-:S03]  /*0480*/  FFMA R18, R5, R17, R18 ;  /* 0x0000001105127223 */ /* 0x000fc60000000012 */
[----:B------:R-:W-:Y:S01]  /*0490*/  FADD R10, R19, R10 ;  /* 0x0000000a130a7221 */ /* 0x000fe20000000000 */
[----:B------:R-:W-:Y:S01]  /*04a0*/  FADD R11, R18, R11 ;  /* 0x0000000b120b7221 */ /* 0x000fe20000000000 */
[----:B------:R-:W-:Y:S06]  /*04b0*/  @P4 EXIT ;  /* 0x000000000000494d */ /* 0x000fec0003800000 */
[----:B------:R-:W-:Y:S01]  /*04c0*/  STG.E.64 desc[UR4][R2.64], R10 ;  /* 0x0000000a02007986 */ /* 0x000fe2000c101b04 */
[----:B------:R-:W-:Y:S05]  /*04d0*/  EXIT ;  /* 0x000000000000794d */ /* 0x000fea0003800000 */
.L_x_0:
[----:B------:R-:W-:-:S00]  /*04e0*/  BRA `(.L_x_0) ;  /* 0xfffffffc00fc7947 */ /* 0x000fc0000383ffff */
[----:B------:R-:W-:-:S00]  /*04f0*/  NOP ;  /* 0x0000000000007918 */ /* 0x000fc00000000000 */
        /* <DEDUP_REMOVED lines=8> */
.L_x_1:


//--------------------- .nv.global.init           --------------------------
	.section	.nv.global.init,"aw",@progbits
.nv.global.init:
	.type		_$_str,@object
	.size		_$_str,(_$_str_$_2 - _$_str)
_$_str:
        /*0000*/ 	.byte	0x5f, 0x5f, 0x43, 0x55, 0x44, 0x41, 0x5f, 0x46, 0x54, 0x5a, 0x00
	.type		_$_str_$_2,@object
	.size		_$_str_$_2,(.L_1 - _$_str_$_2)
_$_str_$_2:
        /*000b*/ 	.byte	0x5f, 0x5f, 0x43, 0x55, 0x44, 0x41, 0x5f, 0x50, 0x52, 0x45, 0x43, 0x5f, 0x53, 0x51, 0x52, 0x54
        /*001b*/ 	.byte	0x00
.L_1:


//--------------------- .nv.constant0.triton_poi_fused__native_batch_norm_legit_no_training_add_2 --------------------------
	.section	.nv.constant0.triton_poi_fused__native_batch_norm_legit_no_training_add_2,"a",@progbits
	.sectionflags	@""
	.align	4
.nv.constant0.triton_poi_fused__native_batch_norm_legit_no_training_add_2:
	.zero		588
